//
// Generated by NVIDIA NVVM Compiler
//
// Compiler Build ID: CL-36424714
// Cuda compilation tools, release 13.0, V13.0.88
// Based on NVVM 20.0.0
//

.version 9.0
.target sm_100
.address_size 64

	// .globl	_Z15MatrixMulKernelPfS_S_i

.visible .entry _Z15MatrixMulKernelPfS_S_i(
	.param .u64 .ptr .align 1 _Z15MatrixMulKernelPfS_S_i_param_0,
	.param .u64 .ptr .align 1 _Z15MatrixMulKernelPfS_S_i_param_1,
	.param .u64 .ptr .align 1 _Z15MatrixMulKernelPfS_S_i_param_2,
	.param .u32 _Z15MatrixMulKernelPfS_S_i_param_3
)
{
	.reg .pred 	%p<11>;
	.reg .b32 	%r<40>;
	.reg .b32 	%f<68>;
	.reg .b64 	%rd<67>;

	ld.param.u64 	%rd14, [_Z15MatrixMulKernelPfS_S_i_param_0];
	ld.param.u64 	%rd15, [_Z15MatrixMulKernelPfS_S_i_param_1];
	ld.param.u32 	%r17, [_Z15MatrixMulKernelPfS_S_i_param_3];
	cvta.to.global.u64 	%rd1, %rd15;
	cvta.to.global.u64 	%rd2, %rd14;
	mov.u32 	%r18, %ctaid.y;
	mov.u32 	%r19, %ntid.y;
	mov.u32 	%r20, %tid.y;
	mad.lo.s32 	%r1, %r18, %r19, %r20;
	mov.u32 	%r21, %ctaid.x;
	mov.u32 	%r22, %ntid.x;
	mov.u32 	%r23, %tid.x;
	mad.lo.s32 	%r2, %r21, %r22, %r23;
	max.s32 	%r24, %r1, %r2;
	setp.gt.s32 	%p1, %r24, %r17;
	@%p1 bra 	$L__BB0_14;
	setp.eq.s32 	%p2, %r17, 0;
	mov.f32 	%f67, 0f00000000;
	@%p2 bra 	$L__BB0_13;
	mul.lo.s32 	%r3, %r17, %r1;
	and.b32  	%r4, %r17, 7;
	setp.lt.u32 	%p3, %r17, 8;
	mov.f32 	%f67, 0f00000000;
	mov.b32 	%r38, 0;
	@%p3 bra 	$L__BB0_5;
	and.b32  	%r38, %r17, 2147483640;
	neg.s32 	%r36, %r38;
	mul.wide.s32 	%rd16, %r17, 4;
	add.s64 	%rd3, %rd1, %rd16;
	mul.wide.s32 	%rd17, %r17, 8;
	add.s64 	%rd4, %rd1, %rd17;
	mul.wide.s32 	%rd18, %r17, 12;
	add.s64 	%rd5, %rd1, %rd18;
	mul.wide.s32 	%rd19, %r17, 16;
	add.s64 	%rd6, %rd1, %rd19;
	mul.wide.s32 	%rd20, %r17, 20;
	add.s64 	%rd7, %rd1, %rd20;
	mul.wide.s32 	%rd21, %r17, 24;
	add.s64 	%rd8, %rd1, %rd21;
	mul.wide.s32 	%rd22, %r17, 28;
	add.s64 	%rd9, %rd1, %rd22;
	mul.wide.u32 	%rd23, %r3, 4;
	add.s64 	%rd24, %rd23, %rd2;
	add.s64 	%rd66, %rd24, 16;
	mov.f32 	%f67, 0f00000000;
	mov.u32 	%r35, %r2;
$L__BB0_4:
	.pragma "nounroll";
	mul.wide.s32 	%rd25, %r35, 4;
	add.s64 	%rd26, %rd3, %rd25;
	add.s64 	%rd27, %rd4, %rd25;
	add.s64 	%rd28, %rd5, %rd25;
	add.s64 	%rd29, %rd6, %rd25;
	add.s64 	%rd30, %rd7, %rd25;
	add.s64 	%rd31, %rd8, %rd25;
	add.s64 	%rd32, %rd9, %rd25;
	add.s64 	%rd33, %rd1, %rd25;
	ld.global.f32 	%f17, [%rd66+-16];
	ld.global.f32 	%f18, [%rd33];
	fma.rn.f32 	%f19, %f17, %f18, %f67;
	ld.global.f32 	%f20, [%rd66+-12];
	ld.global.f32 	%f21, [%rd26];
	fma.rn.f32 	%f22, %f20, %f21, %f19;
	ld.global.f32 	%f23, [%rd66+-8];
	ld.global.f32 	%f24, [%rd27];
	fma.rn.f32 	%f25, %f23, %f24, %f22;
	ld.global.f32 	%f26, [%rd66+-4];
	ld.global.f32 	%f27, [%rd28];
	fma.rn.f32 	%f28, %f26, %f27, %f25;
	ld.global.f32 	%f29, [%rd66];
	ld.global.f32 	%f30, [%rd29];
	fma.rn.f32 	%f31, %f29, %f30, %f28;
	ld.global.f32 	%f32, [%rd66+4];
	ld.global.f32 	%f33, [%rd30];
	fma.rn.f32 	%f34, %f32, %f33, %f31;
	ld.global.f32 	%f35, [%rd66+8];
	ld.global.f32 	%f36, [%rd31];
	fma.rn.f32 	%f37, %f35, %f36, %f34;
	ld.global.f32 	%f38, [%rd66+12];
	ld.global.f32 	%f39, [%rd32];
	fma.rn.f32 	%f67, %f38, %f39, %f37;
	add.s32 	%r36, %r36, 8;
	shl.b32 	%r26, %r17, 3;
	add.s32 	%r35, %r35, %r26;
	add.s64 	%rd66, %rd66, 32;
	setp.ne.s32 	%p4, %r36, 0;
	@%p4 bra 	$L__BB0_4;
$L__BB0_5:
	setp.eq.s32 	%p5, %r4, 0;
	@%p5 bra 	$L__BB0_13;
	and.b32  	%r12, %r17, 3;
	setp.lt.u32 	%p6, %r4, 4;
	@%p6 bra 	$L__BB0_8;
	add.s32 	%r27, %r38, %r3;
	mul.wide.u32 	%rd34, %r27, 4;
	add.s64 	%rd35, %rd2, %rd34;
	ld.global.f32 	%f41, [%rd35];
	mad.lo.s32 	%r28, %r38, %r17, %r2;
	mul.wide.s32 	%rd36, %r28, 4;
	add.s64 	%rd37, %rd1, %rd36;
	ld.global.f32 	%f42, [%rd37];
	fma.rn.f32 	%f43, %f41, %f42, %f67;
	cvt.u64.u32 	%rd38, %r3;
	cvt.u64.u32 	%rd39, %r38;
	add.s64 	%rd40, %rd39, %rd38;
	shl.b64 	%rd41, %rd40, 2;
	add.s64 	%rd42, %rd2, %rd41;
	ld.global.f32 	%f44, [%rd42+4];
	mul.wide.s32 	%rd43, %r17, 4;
	add.s64 	%rd44, %rd37, %rd43;
	ld.global.f32 	%f45, [%rd44];
	fma.rn.f32 	%f46, %f44, %f45, %f43;
	ld.global.f32 	%f47, [%rd42+8];
	add.s64 	%rd45, %rd44, %rd43;
	ld.global.f32 	%f48, [%rd45];
	fma.rn.f32 	%f49, %f47, %f48, %f46;
	ld.global.f32 	%f50, [%rd42+12];
	add.s64 	%rd46, %rd45, %rd43;
	ld.global.f32 	%f51, [%rd46];
	fma.rn.f32 	%f67, %f50, %f51, %f49;
	add.s32 	%r38, %r38, 4;
$L__BB0_8:
	setp.eq.s32 	%p7, %r12, 0;
	@%p7 bra 	$L__BB0_13;
	setp.eq.s32 	%p8, %r12, 1;
	@%p8 bra 	$L__BB0_11;
	add.s32 	%r29, %r38, %r3;
	mul.wide.u32 	%rd47, %r29, 4;
	add.s64 	%rd48, %rd2, %rd47;
	ld.global.f32 	%f53, [%rd48];
	mad.lo.s32 	%r30, %r38, %r17, %r2;
	mul.wide.s32 	%rd49, %r30, 4;
	add.s64 	%rd50, %rd1, %rd49;
	ld.global.f32 	%f54, [%rd50];
	fma.rn.f32 	%f55, %f53, %f54, %f67;
	cvt.u64.u32 	%rd51, %r3;
	cvt.u64.u32 	%rd52, %r38;
	add.s64 	%rd53, %rd52, %rd51;
	shl.b64 	%rd54, %rd53, 2;
	add.s64 	%rd55, %rd2, %rd54;
	ld.global.f32 	%f56, [%rd55+4];
	mul.wide.s32 	%rd56, %r17, 4;
	add.s64 	%rd57, %rd50, %rd56;
	ld.global.f32 	%f57, [%rd57];
	fma.rn.f32 	%f67, %f56, %f57, %f55;
	add.s32 	%r38, %r38, 2;
$L__BB0_11:
	and.b32  	%r31, %r17, 1;
	setp.eq.b32 	%p9, %r31, 1;
	not.pred 	%p10, %p9;
	@%p10 bra 	$L__BB0_13;
	add.s32 	%r32, %r38, %r3;
	mul.wide.u32 	%rd58, %r32, 4;
	add.s64 	%rd59, %rd2, %rd58;
	ld.global.f32 	%f58, [%rd59];
	mad.lo.s32 	%r33, %r38, %r17, %r2;
	mul.wide.s32 	%rd60, %r33, 4;
	add.s64 	%rd61, %rd1, %rd60;
	ld.global.f32 	%f59, [%rd61];
	fma.rn.f32 	%f67, %f58, %f59, %f67;
$L__BB0_13:
	ld.param.u64 	%rd65, [_Z15MatrixMulKernelPfS_S_i_param_2];
	mad.lo.s32 	%r34, %r17, %r1, %r2;
	cvta.to.global.u64 	%rd62, %rd65;
	mul.wide.s32 	%rd63, %r34, 4;
	add.s64 	%rd64, %rd62, %rd63;
	st.global.f32 	[%rd64], %f67;
$L__BB0_14:
	ret;

}


// ===== COMPILED SASS (sm_100) =====

	.target	sm_100

	.elftype	@"ET_EXEC"


//--------------------- .note.nv.tkinfo           --------------------------
	.section	.note.nv.tkinfo,"",@"SHT_NOTE"
	.sectionflags	@"SHF_NOTE_NV_TKINFO"
	.tkinfo
        /*0018*/ 	.word	0x00000002
        /*0030*/ 	.string	""
        /*0030*/ 	.string	"ptxas"
        /*0030*/ 	.string	"Cuda compilation tools, release 13.0, V13.0.88"
        /*0030*/ 	.string	"Build cuda_13.0.r13.0/compiler.36424714_0"
        /*0030*/ 	.string	"-arch sm_100 -m 64 "



//--------------------- .note.nv.cuinfo           --------------------------
	.section	.note.nv.cuinfo,"",@"SHT_NOTE"
	.sectionflags	@"SHF_NOTE_NV_CUINFO"
        /*0018*/ 	.short	0x0002
        /*001a*/ 	.short	0x0064
        /*001c*/ 	.short	0x0082
	.zero		2


//--------------------- .nv.info                  --------------------------
	.section	.nv.info,"",@"SHT_CUDA_INFO"
	.align	4


	//----- nvinfo : EIATTR_REGCOUNT
	.align		4
        /*0000*/ 	.byte	0x04, 0x2f
        /*0002*/ 	.short	(.L_1 - .L_0)
	.align		4
.L_0:
        /*0004*/ 	.word	index@(_Z15MatrixMulKernelPfS_S_i)
        /*0008*/ 	.word	0x0000001e


	//----- nvinfo : EIATTR_FRAME_SIZE
	.align		4
.L_1:
        /*000c*/ 	.byte	0x04, 0x11
        /*000e*/ 	.short	(.L_3 - .L_2)
	.align		4
.L_2:
        /*0010*/ 	.word	index@(_Z15MatrixMulKernelPfS_S_i)
        /*0014*/ 	.word	0x00000000


	//----- nvinfo : EIATTR_MIN_STACK_SIZE
	.align		4
.L_3:
        /*0018*/ 	.byte	0x04, 0x12
        /*001a*/ 	.short	(.L_5 - .L_4)
	.align		4
.L_4:
        /*001c*/ 	.word	index@(_Z15MatrixMulKernelPfS_S_i)
        /*0020*/ 	.word	0x00000000
.L_5:


//--------------------- .nv.compat                --------------------------
	.section	.nv.compat,"",@"SHT_CUDA_COMPAT_INFO"
	.align	4
        /*0000*/ 	.byte	0x02, 0x09, 0x00, 0x00, 0x02, 0x02, 0x01, 0x00, 0x02, 0x05, 0x05, 0x00, 0x03, 0x07, 0x01, 0x01
        /*0010*/ 	.byte	0x02, 0x03, 0x00, 0x00, 0x02, 0x06, 0x01, 0x00, 0x04, 0x0b, 0x08, 0x00, 0x09, 0x00, 0x00, 0x00
        /*0020*/ 	.byte	0x00, 0x00, 0x00, 0x00


//--------------------- .nv.info._Z15MatrixMulKernelPfS_S_i --------------------------
	.section	.nv.info._Z15MatrixMulKernelPfS_S_i,"",@"SHT_CUDA_INFO"
	.sectionflags	@""
	.align	4


	//----- nvinfo : EIATTR_CUDA_API_VERSION
	.align		4
        /*0000*/ 	.byte	0x04, 0x37
        /*0002*/ 	.short	(.L_7 - .L_6)
.L_6:
        /*0004*/ 	.word	0x00000082


	//----- nvinfo : EIATTR_KPARAM_INFO
	.align		4
.L_7:
        /*0008*/ 	.byte	0x04, 0x17
        /*000a*/ 	.short	(.L_9 - .L_8)
.L_8:
        /*000c*/ 	.word	0x00000000
        /*0010*/ 	.short	0x0003
        /*0012*/ 	.short	0x0018
        /*0014*/ 	.byte	0x00, 0xf0, 0x11, 0x00


	//----- nvinfo : EIATTR_KPARAM_INFO
	.align		4
.L_9:
        /*0018*/ 	.byte	0x04, 0x17
        /*001a*/ 	.short	(.L_11 - .L_10)
.L_10:
        /*001c*/ 	.word	0x00000000
        /*0020*/ 	.short	0x0002
        /*0022*/ 	.short	0x0010
        /*0024*/ 	.byte	0x00, 0xf5, 0x21, 0x00


	//----- nvinfo : EIATTR_KPARAM_INFO
	.align		4
.L_11:
        /*0028*/ 	.byte	0x04, 0x17
        /*002a*/ 	.short	(.L_13 - .L_12)
.L_12:
        /*002c*/ 	.word	0x00000000
        /*0030*/ 	.short	0x0001
        /*0032*/ 	.short	0x0008
        /*0034*/ 	.byte	0x00, 0xf5, 0x21, 0x00


	//----- nvinfo : EIATTR_KPARAM_INFO
	.align		4
.L_13:
        /*0038*/ 	.byte	0x04, 0x17
        /*003a*/ 	.short	(.L_15 - .L_14)
.L_14:
        /*003c*/ 	.word	0x00000000
        /*0040*/ 	.short	0x0000
        /*0042*/ 	.short	0x0000
        /*0044*/ 	.byte	0x00, 0xf5, 0x21, 0x00


	//----- nvinfo : EIATTR_SPARSE_MMA_MASK
	.align		4
.L_15:
        /*0048*/ 	.byte	0x03, 0x50
        /*004a*/ 	.short	0x0000


	//----- nvinfo : EIATTR_MAXREG_COUNT
	.align		4
        /*004c*/ 	.byte	0x03, 0x1b
        /*004e*/ 	.short	0x00ff


	//----- nvinfo : EIATTR_MERCURY_ISA_VERSION
	.align		4
        /*0050*/ 	.byte	0x03, 0x5f
        /*0052*/ 	.short	0x0101


	//----- nvinfo : EIATTR_VRC_CTA_INIT_COUNT
	.align		4
        /*0054*/ 	.byte	0x02, 0x4a
	.zero		1
	.zero		1


	//----- nvinfo : EIATTR_EXIT_INSTR_OFFSETS
	.align		4
        /*0058*/ 	.byte	0x04, 0x1c
        /*005a*/ 	.short	(.L_17 - .L_16)


	//   ....[0]....
.L_16:
        /*005c*/ 	.word	0x000000c0


	//   ....[1]....
        /*0060*/ 	.word	0x00000ae0


	//----- nvinfo : EIATTR_CBANK_PARAM_SIZE
	.align		4
.L_17:
        /*0064*/ 	.byte	0x03, 0x19
        /*0066*/ 	.short	0x001c


	//----- nvinfo : EIATTR_PARAM_CBANK
	.align		4
        /*0068*/ 	.byte	0x04, 0x0a
        /*006a*/ 	.short	(.L_19 - .L_18)
	.align		4
.L_18:
        /*006c*/ 	.word	index@(.nv.constant0._Z15MatrixMulKernelPfS_S_i)
        /*0070*/ 	.short	0x0380
        /*0072*/ 	.short	0x001c


	//----- nvinfo : EIATTR_SW_WAR
	.align		4
.L_19:
        /*0074*/ 	.byte	0x04, 0x36
        /*0076*/ 	.short	(.L_21 - .L_20)
.L_20:
        /*0078*/ 	.word	0x00000008
.L_21:


//--------------------- .nv.callgraph             --------------------------
	.section	.nv.callgraph,"",@"SHT_CUDA_CALLGRAPH"
	.align	4
	.sectionentsize	8
	.align		4
        /*0000*/ 	.word	0x00000000
	.align		4
        /*0004*/ 	.word	0xffffffff
	.align		4
        /*0008*/ 	.word	0x00000000
	.align		4
        /*000c*/ 	.word	0xfffffffe
	.align		4
        /*0010*/ 	.word	0x00000000
	.align		4
        /*0014*/ 	.word	0xfffffffd
	.align		4
        /*0018*/ 	.word	0x00000000
	.align		4
        /*001c*/ 	.word	0xfffffffc


//--------------------- .text._Z15MatrixMulKernelPfS_S_i --------------------------
	.section	.text._Z15MatrixMulKernelPfS_S_i,"ax",@progbits
	.align	128
        .global         _Z15MatrixMulKernelPfS_S_i
        .type           _Z15MatrixMulKernelPfS_S_i,@function
        .size           _Z15MatrixMulKernelPfS_S_i,(.L_x_5 - _Z15MatrixMulKernelPfS_S_i)
        .other          _Z15MatrixMulKernelPfS_S_i,@"STO_CUDA_ENTRY STV_DEFAULT"
_Z15MatrixMulKernelPfS_S_i:
.text._Z15MatrixMulKernelPfS_S_i:
[----:B------:R-:W-:Y:S01]  /*0000*/  LDC R1, c[0x0][0x37c] ;  /* 0x0000df00ff017b82 */ /* 0x000fe20000000800 */
[----:B------:R-:W0:Y:S07]  /*0010*/  S2R R3, SR_TID.Y ;  /* 0x0000000000037919 */ /* 0x000e2e0000002200 */
[----:B------:R-:W0:Y:S01]  /*0020*/  LDC R0, c[0x0][0x364] ;  /* 0x0000d900ff007b82 */ /* 0x000e220000000800 */
[----:B------:R-:W1:Y:S01]  /*0030*/  LDCU UR18, c[0x0][0x398] ;  /* 0x00007300ff1277ac */ /* 0x000e620008000800 */
[----:B------:R-:W2:Y:S06]  /*0040*/  S2R R2, SR_TID.X ;  /* 0x0000000000027919 */ /* 0x000eac0000002100 */
[----:B------:R-:W0:Y:S08]  /*0050*/  S2UR UR4, SR_CTAID.Y ;  /* 0x00000000000479c3 */ /* 0x000e300000002600 */
[----:B------:R-:W2:Y:S08]  /*0060*/  S2UR UR5, SR_CTAID.X ;  /* 0x00000000000579c3 */ /* 0x000eb00000002500 */
[----:B------:R-:W2:Y:S01]  /*0070*/  LDC R13, c[0x0][0x360] ;  /* 0x0000d800ff0d7b82 */ /* 0x000ea20000000800 */
[----:B0-----:R-:W-:-:S02]  /*0080*/  IMAD R0, R0, UR4, R3 ;  /* 0x0000000400007c24 */ /* 0x001fc4000f8e0203 */
[----:B--2---:R-:W-:-:S05]  /*0090*/  IMAD R13, R13, UR5, R2 ;  /* 0x000000050d0d7c24 */ /* 0x004fca000f8e0202 */
[----:B------:R-:W-:-:S04]  /*00a0*/  VIMNMX R2, PT, PT, R0, R13, !PT ;  /* 0x0000000d00027248 */ /* 0x000fc80007fe0100 */
[----:B-1----:R-:W-:-:S13]  /*00b0*/  ISETP.GT.AND P0, PT, R2, UR18, PT ;  /* 0x0000001202007c0c */ /* 0x002fda000bf04270 */
[----:B------:R-:W-:Y:S05]  /*00c0*/  @P0 EXIT ;  /* 0x000000000000094d */ /* 0x000fea0003800000 */
[----:B------:R-:W-:Y:S01]  /*00d0*/  UISETP.NE.AND UP0, UPT, UR18, URZ, UPT ;  /* 0x000000ff1200728c */ /* 0x000fe2000bf05270 */
[----:B------:R-:W-:Y:S01]  /*00e0*/  HFMA2 R12, -RZ, RZ, 0, 0 ;  /* 0x00000000ff0c7431 */ /* 0x000fe200000001ff */
[----:B------:R-:W0:Y:S07]  /*00f0*/  LDCU.64 UR16, c[0x0][0x358] ;  /* 0x00006b00ff1077ac */ /* 0x000e2e0008000a00 */
[----:B------:R-:W-:Y:S05]  /*0100*/  BRA.U !UP0, `(.L_x_0) ;  /* 0x0000000908647547 */ /* 0x000fea000b800000 */
[----:B------:R-:W-:Y:S02]  /*0110*/  UISETP.GE.U32.AND UP1, UPT, UR18, 0x8, UPT ;  /* 0x000000081200788c */ /* 0x000fe4000bf26070 */
[----:B------:R-:W-:Y:S01]  /*0120*/  IMAD R5, R0, UR18, RZ ;  /* 0x0000001200057c24 */ /* 0x000fe2000f8e02ff */
[----:B------:R-:W-:Y:S01]  /*0130*/  ULOP3.LUT UR19, UR18, 0x7, URZ, 0xc0, !UPT ;  /* 0x0000000712137892 */ /* 0x000fe2000f8ec0ff */
[----:B------:R-:W-:Y:S01]  /*0140*/  MOV R12, RZ ;  /* 0x000000ff000c7202 */ /* 0x000fe20000000f00 */
[----:B------:R-:W-:Y:S02]  /*0150*/  UMOV UR4, URZ ;  /* 0x000000ff00047c82 */ /* 0x000fe40008000000 */
[----:B------:R-:W-:Y:S02]  /*0160*/  UISETP.NE.AND UP0, UPT, UR19, URZ, UPT ;  /* 0x000000ff1300728c */ /* 0x000fe4000bf05270 */
[----:B------:R-:W-:Y:S09]  /*0170*/  BRA.U !UP1, `(.L_x_1) ;  /* 0x0000000509087547 */ /* 0x000ff2000b800000 */
[----:B------:R-:W1:Y:S01]  /*0180*/  LDCU.128 UR20, c[0x0][0x380] ;  /* 0x00007000ff1477ac */ /* 0x000e620008000c00 */
[----:B------:R-:W-:Y:S02]  /*0190*/  MOV R12, RZ ;  /* 0x000000ff000c7202 */ /* 0x000fe40000000f00 */
[----:B------:R-:W-:Y:S01]  /*01a0*/  MOV R14, R13 ;  /* 0x0000000d000e7202 */ /* 0x000fe20000000f00 */
[----:B------:R-:W-:-:S04]  /*01b0*/  ULOP3.LUT UR4, UR18, 0x7ffffff8, URZ, 0xc0, !UPT ;  /* 0x7ffffff812047892 */ /* 0x000fc8000f8ec0ff */
[----:B------:R-:W-:Y:S01]  /*01c0*/  UIADD3 UR5, UPT, UPT, -UR4, URZ, URZ ;  /* 0x000000ff04057290 */ /* 0x000fe2000fffe1ff */
[----:B-1----:R-:W-:Y:S01]  /*01d0*/  MOV R2, UR20 ;  /* 0x0000001400027c02 */ /* 0x002fe20008000f00 */
[----:B------:R-:W-:Y:S01]  /*01e0*/  UIMAD.WIDE UR6, UR18, 0xc, UR22 ;  /* 0x0000000c120678a5 */ /* 0x000fe2000f8e0216 */
[----:B------:R-:W-:Y:S01]  /*01f0*/  MOV R3, UR21 ;  /* 0x0000001500037c02 */ /* 0x000fe20008000f00 */
[----:B------:R-:W-:Y:S02]  /*0200*/  UIMAD.WIDE UR8, UR18, 0x10, UR22 ;  /* 0x00000010120878a5 */ /* 0x000fe4000f8e0216 */
[----:B------:R-:W-:Y:S01]  /*0210*/  UIMAD.WIDE UR10, UR18, 0x14, UR22 ;  /* 0x00000014120a78a5 */ /* 0x000fe2000f8e0216 */
[----:B------:R-:W-:Y:S01]  /*0220*/  IMAD.WIDE.U32 R2, R5, 0x4, R2 ;  /* 0x0000000405027825 */ /* 0x000fe200078e0002 */
[----:B------:R-:W-:Y:S02]  /*0230*/  UIMAD.WIDE UR12, UR18, 0x18, UR22 ;  /* 0x00000018120c78a5 */ /* 0x000fe4000f8e0216 */
[----:B------:R-:W-:Y:S01]  /*0240*/  UIMAD.WIDE UR14, UR18, 0x1c, UR22 ;  /* 0x0000001c120e78a5 */ /* 0x000fe2000f8e0216 */
[----:B------:R-:W-:-:S04]  /*0250*/  IADD3 R2, P0, PT, R2, 0x10, RZ ;  /* 0x0000001002027810 */ /* 0x000fc80007f1e0ff */
[----:B------:R-:W-:-:S09]  /*0260*/  IADD3.X R3, PT, PT, RZ, R3, RZ, P0, !PT ;  /* 0x00000003ff037210 */ /* 0x000fd200007fe4ff */
.L_x_2:
[----:B------:R-:W-:Y:S01]  /*0270*/  HFMA2 R23, -RZ, RZ, 0, 2.384185791015625e-07 ;  /* 0x00000004ff177431 */ /* 0x000fe200000001ff */
[----:B------:R-:W-:Y:S01]  /*0280*/  UIMAD.WIDE UR24, UR18, 0x4, UR22 ;  /* 0x00000004121878a5 */ /* 0x000fe2000f8e0216 */
[----:B0-----:R-:W2:Y:S01]  /*0290*/  LDG.E R21, desc[UR16][R2.64+-0x10] ;  /* 0xfffff01002157981 */ /* 0x001ea2000c1e1900 */
[----:B------:R-:W-:Y:S01]  /*02a0*/  UIMAD.WIDE UR20, UR18, 0x8, UR22 ;  /* 0x00000008121478a5 */ /* 0x000fe2000f8e0216 */
[----:B------:R-:W-:Y:S01]  /*02b0*/  HFMA2 R5, -RZ, RZ, 0, 2.384185791015625e-07 ;  /* 0x00000004ff057431 */ /* 0x000fe200000001ff */
[----:B------:R-:W-:Y:S01]  /*02c0*/  MOV R11, 0x4 ;  /* 0x00000004000b7802 */ /* 0x000fe20000000f00 */
[----:B------:R-:W3:Y:S01]  /*02d0*/  LDG.E R19, desc[UR16][R2.64+-0xc] ;  /* 0xfffff41002137981 */ /* 0x000ee2000c1e1900 */
[----:B------:R-:W-:Y:S01]  /*02e0*/  MOV R8, UR24 ;  /* 0x0000001800087c02 */ /* 0x000fe20008000f00 */
[----:B------:R-:W-:Y:S01]  /*02f0*/  IMAD.U32 R9, RZ, RZ, UR25 ;  /* 0x00000019ff097e24 */ /* 0x000fe2000f8e00ff */
[----:B------:R-:W-:Y:S01]  /*0300*/  MOV R24, UR20 ;  /* 0x0000001400187c02 */ /* 0x000fe20008000f00 */
[C---:B------:R-:W-:Y:S01]  /*0310*/  IMAD.WIDE R22, R14.reuse, R23, UR22 ;  /* 0x000000160e167e25 */ /* 0x040fe2000f8e0217 */
[----:B------:R-:W-:Y:S01]  /*0320*/  MOV R25, UR21 ;  /* 0x0000001500197c02 */ /* 0x000fe20008000f00 */
[----:B------:R-:W4:Y:S02]  /*0330*/  LDG.E R17, desc[UR16][R2.64+-0x8] ;  /* 0xfffff81002117981 */ /* 0x000f24000c1e1900 */
[----:B------:R-:W-:-:S02]  /*0340*/  IMAD.WIDE R8, R14, 0x4, R8 ;  /* 0x000000040e087825 */ /* 0x000fc400078e0208 */
[----:B------:R-:W2:Y:S02]  /*0350*/  LDG.E R22, desc[UR16][R22.64] ;  /* 0x0000001016167981 */ /* 0x000ea4000c1e1900 */
[C---:B------:R-:W-:Y:S02]  /*0360*/  IMAD.WIDE R24, R14.reuse, 0x4, R24 ;  /* 0x000000040e187825 */ /* 0x040fe400078e0218 */
[----:B------:R0:W3:Y:S02]  /*0370*/  LDG.E R20, desc[UR16][R8.64] ;  /* 0x0000001008147981 */ /* 0x0000e4000c1e1900 */
[C---:B------:R-:W-:Y:S01]  /*0380*/  IMAD.WIDE R10, R14.reuse, R11, UR6 ;  /* 0x000000060e0a7e25 */ /* 0x040fe2000f8e020b */
[----:B------:R-:W-:Y:S01]  /*0390*/  MOV R7, 0x4 ;  /* 0x0000000400077802 */ /* 0x000fe20000000f00 */
[----:B------:R-:W4:Y:S02]  /*03a0*/  LDG.E R18, desc[UR16][R24.64] ;  /* 0x0000001018127981 */ /* 0x000f24000c1e1900 */
[----:B------:R-:W-:-:S02]  /*03b0*/  IMAD.WIDE R4, R14, R5, UR8 ;  /* 0x000000080e047e25 */ /* 0x000fc4000f8e0205 */
[----:B------:R1:W5:Y:S02]  /*03c0*/  LDG.E R16, desc[UR16][R10.64] ;  /* 0x000000100a107981 */ /* 0x000364000c1e1900 */
[----:B0-----:R-:W-:Y:S02]  /*03d0*/  HFMA2 R9, -RZ, RZ, 0, 2.384185791015625e-07 ;  /* 0x00000004ff097431 */ /* 0x001fe400000001ff */
[----:B------:R-:W5:Y:S01]  /*03e0*/  LDG.E R15, desc[UR16][R2.64+-0x4] ;  /* 0xfffffc10020f7981 */ /* 0x000f62000c1e1900 */
[----:B------:R-:W-:-:S03]  /*03f0*/  IMAD.WIDE R6, R14, R7, UR10 ;  /* 0x0000000a0e067e25 */ /* 0x000fc6000f8e0207 */
[----:B------:R0:W5:Y:S01]  /*0400*/  LDG.E R4, desc[UR16][R4.64] ;  /* 0x0000001004047981 */ /* 0x000162000c1e1900 */
[----:B------:R-:W-:-:S03]  /*0410*/  IMAD.MOV.U32 R27, RZ, RZ, 0x4 ;  /* 0x00000004ff1b7424 */ /* 0x000fc600078e00ff */
[----:B------:R-:W5:Y:S01]  /*0420*/  LDG.E R23, desc[UR16][R2.64] ;  /* 0x0000001002177981 */ /* 0x000f62000c1e1900 */
[----:B------:R-:W-:-:S03]  /*0430*/  IMAD.WIDE R8, R14, R9, UR12 ;  /* 0x0000000c0e087e25 */ /* 0x000fc6000f8e0209 */
[----:B------:R-:W5:Y:S01]  /*0440*/  LDG.E R7, desc[UR16][R6.64] ;  /* 0x0000001006077981 */ /* 0x000f62000c1e1900 */
[----:B-1----:R-:W-:-:S03]  /*0450*/  IMAD.WIDE R10, R14, R27, UR14 ;  /* 0x0000000e0e0a7e25 */ /* 0x002fc6000f8e021b */
[----:B------:R-:W5:Y:S04]  /*0460*/  LDG.E R24, desc[UR16][R2.64+0x4] ;  /* 0x0000041002187981 */ /* 0x000f68000c1e1900 */
[----:B------:R-:W5:Y:S04]  /*0470*/  LDG.E R8, desc[UR16][R8.64] ;  /* 0x0000001008087981 */ /* 0x000f68000c1e1900 */
[----:B------:R-:W5:Y:S04]  /*0480*/  LDG.E R25, desc[UR16][R2.64+0x8] ;  /* 0x0000081002197981 */ /* 0x000f68000c1e1900 */
[----:B------:R-:W5:Y:S04]  /*0490*/  LDG.E R10, desc[UR16][R10.64] ;  /* 0x000000100a0a7981 */ /* 0x000f68000c1e1900 */
[----:B------:R1:W5:Y:S01]  /*04a0*/  LDG.E R27, desc[UR16][R2.64+0xc] ;  /* 0x00000c10021b7981 */ /* 0x000362000c1e1900 */
[----:B------:R-:W-:-:S04]  /*04b0*/  UIADD3 UR5, UPT, UPT, UR5, 0x8, URZ ;  /* 0x0000000805057890 */ /* 0x000fc8000fffe0ff */
[----:B------:R-:W-:Y:S01]  /*04c0*/  UISETP.NE.AND UP1, UPT, UR5, URZ, UPT ;  /* 0x000000ff0500728c */ /* 0x000fe2000bf25270 */
[----:B0-----:R-:W-:Y:S02]  /*04d0*/  MOV R5, UR18 ;  /* 0x0000001200057c02 */ /* 0x001fe40008000f00 */
[----:B-1----:R-:W-:Y:S02]  /*04e0*/  IADD3 R2, P0, PT, R2, 0x20, RZ ;  /* 0x0000002002027810 */ /* 0x002fe40007f1e0ff */
[----:B------:R-:W-:Y:S02]  /*04f0*/  LEA R14, R5, R14, 0x3 ;  /* 0x0000000e050e7211 */ /* 0x000fe400078e18ff */
[----:B------:R-:W-:Y:S01]  /*0500*/  IADD3.X R3, PT, PT, RZ, R3, RZ, P0, !PT ;  /* 0x00000003ff037210 */ /* 0x000fe200007fe4ff */
[----:B--2---:R-:W-:-:S04]  /*0510*/  FFMA R22, R21, R22, R12 ;  /* 0x0000001615167223 */ /* 0x004fc8000000000c */
[----:B---3--:R-:W-:-:S04]  /*0520*/  FFMA R20, R19, R20, R22 ;  /* 0x0000001413147223 */ /* 0x008fc80000000016 */
[----:B----4-:R-:W-:-:S04]  /*0530*/  FFMA R18, R17, R18, R20 ;  /* 0x0000001211127223 */ /* 0x010fc80000000014 */
[----:B-----5:R-:W-:-:S04]  /*0540*/  FFMA R16, R15, R16, R18 ;  /* 0x000000100f107223 */ /* 0x020fc80000000012 */
[----:B------:R-:W-:-:S04]  /*0550*/  FFMA R23, R23, R4, R16 ;  /* 0x0000000417177223 */ /* 0x000fc80000000010 */
[----:B------:R-:W-:-:S04]  /*0560*/  FFMA R24, R24, R7, R23 ;  /* 0x0000000718187223 */ /* 0x000fc80000000017 */
[----:B------:R-:W-:-:S04]  /*0570*/  FFMA R8, R25, R8, R24 ;  /* 0x0000000819087223 */ /* 0x000fc80000000018 */
[----:B------:R-:W-:Y:S01]  /*0580*/  FFMA R12, R27, R10, R8 ;  /* 0x0000000a1b0c7223 */ /* 0x000fe20000000008 */
[----:B------:R-:W-:Y:S06]  /*0590*/  BRA.U UP1, `(.L_x_2) ;  /* 0xfffffffd01347547 */ /* 0x000fec000b83ffff */
.L_x_1:
[----:B------:R-:W-:Y:S05]  /*05a0*/  BRA.U !UP0, `(.L_x_0) ;  /* 0x00000005083c7547 */ /* 0x000fea000b800000 */
[----:B------:R-:W-:Y:S01]  /*05b0*/  UISETP.GE.U32.AND UP0, UPT, UR19, 0x4, UPT ;  /* 0x000000041300788c */ /* 0x000fe2000bf06070 */
[----:B------:R-:W-:Y:S01]  /*05c0*/  IMAD R2, R0, UR18, RZ ;  /* 0x0000001200027c24 */ /* 0x000fe2000f8e02ff */
[----:B------:R-:W-:-:S04]  /*05d0*/  ULOP3.LUT UR5, UR18, 0x3, URZ, 0xc0, !UPT ;  /* 0x0000000312057892 */ /* 0x000fc8000f8ec0ff */
[----:B------:R-:W-:-:S03]  /*05e0*/  UISETP.NE.AND UP1, UPT, UR5, URZ, UPT ;  /* 0x000000ff0500728c */ /* 0x000fc6000bf25270 */
[----:B------:R-:W-:Y:S08]  /*05f0*/  BRA.U !UP0, `(.L_x_3) ;  /* 0x00000001087c7547 */ /* 0x000ff0000b800000 */
[----:B------:R-:W1:Y:S01]  /*0600*/  LDC.64 R6, c[0x0][0x388] ;  /* 0x0000e200ff067b82 */ /* 0x000e620000000a00 */
[----:B------:R-:W2:Y:S01]  /*0610*/  LDCU.64 UR6, c[0x0][0x380] ;  /* 0x00007000ff0677ac */ /* 0x000ea20008000a00 */
[----:B------:R-:W-:Y:S01]  /*0620*/  MOV R4, UR4 ;  /* 0x0000000400047c02 */ /* 0x000fe20008000f00 */
[----:B------:R-:W-:Y:S01]  /*0630*/  IMAD.U32 R15, RZ, RZ, UR18 ;  /* 0x00000012ff0f7e24 */ /* 0x000fe2000f8e00ff */
[----:B------:R-:W-:Y:S02]  /*0640*/  IADD3 R3, PT, PT, R2, UR4, RZ ;  /* 0x0000000402037c10 */ /* 0x000fe4000fffe0ff */
[----:B------:R-:W-:Y:S01]  /*0650*/  MOV R11, UR18 ;  /* 0x00000012000b7c02 */ /* 0x000fe20008000f00 */
[----:B------:R-:W-:Y:S01]  /*0660*/  IMAD R5, R4, UR18, R13 ;  /* 0x0000001204057c24 */ /* 0x000fe2000f8e020d */
[----:B------:R-:W3:Y:S01]  /*0670*/  LDC.64 R8, c[0x0][0x380] ;  /* 0x0000e000ff087b82 */ /* 0x000ee20000000a00 */
[----:B------:R-:W-:Y:S02]  /*0680*/  IADD3 R14, P0, PT, R2, UR4, RZ ;  /* 0x00000004020e7c10 */ /* 0x000fe4000ff1e0ff */
[----:B------:R-:W-:Y:S01]  /*0690*/  MOV R17, UR18 ;  /* 0x0000001200117c02 */ /* 0x000fe20008000f00 */
[----:B-1----:R-:W-:-:S04]  /*06a0*/  IMAD.WIDE R6, R5, 0x4, R6 ;  /* 0x0000000405067825 */ /* 0x002fc800078e0206 */
[----:B------:R-:W-:Y:S02]  /*06b0*/  IMAD.WIDE R10, R11, 0x4, R6 ;  /* 0x000000040b0a7825 */ /* 0x000fe400078e0206 */
[----:B0-----:R-:W4:Y:S02]  /*06c0*/  LDG.E R6, desc[UR16][R6.64] ;  /* 0x0000001006067981 */ /* 0x001f24000c1e1900 */
[----:B---3--:R-:W-:Y:S01]  /*06d0*/  IMAD.WIDE.U32 R8, R3, 0x4, R8 ;  /* 0x0000000403087825 */ /* 0x008fe200078e0008 */
[----:B------:R-:W-:Y:S02]  /*06e0*/  IADD3.X R3, PT, PT, RZ, RZ, RZ, P0, !PT ;  /* 0x000000ffff037210 */ /* 0x000fe400007fe4ff */
[----:B--2---:R-:W-:-:S03]  /*06f0*/  LEA R4, P0, R14, UR6, 0x2 ;  /* 0x000000060e047c11 */ /* 0x004fc6000f8010ff */
[----:B------:R-:W4:Y:S01]  /*0700*/  LDG.E R9, desc[UR16][R8.64] ;  /* 0x0000001008097981 */ /* 0x000f22000c1e1900 */
[----:B------:R-:W-:Y:S01]  /*0710*/  LEA.HI.X R5, R14, UR7, R3, 0x2, P0 ;  /* 0x000000070e057c11 */ /* 0x000fe200080f1403 */
[----:B------:R-:W-:Y:S02]  /*0720*/  IMAD.WIDE R14, R15, 0x4, R10 ;  /* 0x000000040f0e7825 */ /* 0x000fe400078e020a */
[----:B------:R-:W2:Y:S04]  /*0730*/  LDG.E R3, desc[UR16][R10.64] ;  /* 0x000000100a037981 */ /* 0x000ea8000c1e1900 */
[----:B------:R-:W2:Y:S01]  /*0740*/  LDG.E R18, desc[UR16][R4.64+0x4] ;  /* 0x0000041004127981 */ /* 0x000ea2000c1e1900 */
[----:B------:R-:W-:-:S03]  /*0750*/  IMAD.WIDE R16, R17, 0x4, R14 ;  /* 0x0000000411107825 */ /* 0x000fc600078e020e */
[----:B------:R-:W3:Y:S04]  /*0760*/  LDG.E R19, desc[UR16][R14.64] ;  /* 0x000000100e137981 */ /* 0x000ee8000c1e1900 */
[----:B------:R-:W3:Y:S04]  /*0770*/  LDG.E R20, desc[UR16][R4.64+0x8] ;  /* 0x0000081004147981 */ /* 0x000ee8000c1e1900 */
[----:B------:R-:W5:Y:S04]  /*0780*/  LDG.E R22, desc[UR16][R4.64+0xc] ;  /* 0x00000c1004167981 */ /* 0x000f68000c1e1900 */
[----:B------:R-:W5:Y:S01]  /*0790*/  LDG.E R16, desc[UR16][R16.64] ;  /* 0x0000001010107981 */ /* 0x000f62000c1e1900 */
[----:B------:R-:W-:Y:S01]  /*07a0*/  UIADD3 UR4, UPT, UPT, UR4, 0x4, URZ ;  /* 0x0000000404047890 */ /* 0x000fe2000fffe0ff */
[----:B----4-:R-:W-:-:S04]  /*07b0*/  FFMA R9, R9, R6, R12 ;  /* 0x0000000609097223 */ /* 0x010fc8000000000c */
[----:B--2---:R-:W-:-:S04]  /*07c0*/  FFMA R3, R18, R3, R9 ;  /* 0x0000000312037223 */ /* 0x004fc80000000009 */
[----:B---3--:R-:W-:-:S04]  /*07d0*/  FFMA R3, R20, R19, R3 ;  /* 0x0000001314037223 */ /* 0x008fc80000000003 */
[----:B-----5:R-:W-:-:S07]  /*07e0*/  FFMA R12, R22, R16, R3 ;  /* 0x00000010160c7223 */ /* 0x020fce0000000003 */
.L_x_3:
[----:B------:R-:W-:Y:S05]  /*07f0*/  BRA.U !UP1, `(.L_x_0) ;  /* 0x0000000109a87547 */ /* 0x000fea000b800000 */
[----:B------:R-:W-:Y:S01]  /*0800*/  UISETP.NE.AND UP0, UPT, UR5, 0x1, UPT ;  /* 0x000000010500788c */ /* 0x000fe2000bf05270 */
[----:B------:R-:W-:Y:S01]  /*0810*/  MOV R4, UR4 ;  /* 0x0000000400047c02 */ /* 0x000fe20008000f00 */
[----:B------:R-:W-:Y:S02]  /*0820*/  ULOP3.LUT UR5, UR18, 0x1, URZ, 0xc0, !UPT ;  /* 0x0000000112057892 */ /* 0x000fe4000f8ec0ff */
[----:B------:R-:W-:Y:S02]  /*0830*/  MOV R17, UR18 ;  /* 0x0000001200117c02 */ /* 0x000fe40008000f00 */
[----:B------:R-:W-:Y:S01]  /*0840*/  UISETP.NE.U32.AND UP1, UPT, UR5, 0x1, UPT ;  /* 0x000000010500788c */ /* 0x000fe2000bf25070 */
[----:B------:R-:W-:-:S04]  /*0850*/  PLOP3.LUT P1, PT, PT, PT, UP0, 0x80, 0x8 ;  /* 0x000000000008781c */ /* 0x000fc80003f2f008 */
[----:B------:R-:W1:Y:S01]  /*0860*/  @UP0 LDCU.128 UR8, c[0x0][0x380] ;  /* 0x00007000ff0807ac */ /* 0x000e620008000c00 */
[----:B------:R-:W-:Y:S01]  /*0870*/  PLOP3.LUT P0, PT, PT, PT, UP1, 0x80, 0x8 ;  /* 0x000000000008781c */ /* 0x000fe20003f0f018 */
[----:B------:R-:W2:Y:S04]  /*0880*/  @UP0 LDCU.64 UR6, c[0x0][0x380] ;  /* 0x00007000ff0607ac */ /* 0x000ea80008000a00 */
[----:B------:R-:W3:Y:S03]  /*0890*/  @!UP1 LDCU.128 UR12, c[0x0][0x380] ;  /* 0x00007000ff0c97ac */ /* 0x000ee60008000c00 */
[C---:B------:R-:W-:Y:S02]  /*08a0*/  @P1 IADD3 R3, PT, PT, R2.reuse, UR4, RZ ;  /* 0x0000000402031c10 */ /* 0x040fe4000fffe0ff */
[----:B------:R-:W-:Y:S01]  /*08b0*/  @P1 IADD3 R5, P2, PT, R2, UR4, RZ ;  /* 0x0000000402051c10 */ /* 0x000fe2000ff5e0ff */
[----:B------:R-:W-:-:S04]  /*08c0*/  @UP0 UIADD3 UR4, UPT, UPT, UR4, 0x2, URZ ;  /* 0x0000000204040890 */ /* 0x000fc8000fffe0ff */
[----:B------:R-:W-:Y:S01]  /*08d0*/  @P1 IMAD.X R8, RZ, RZ, RZ, P2 ;  /* 0x000000ffff081224 */ /* 0x000fe200010e06ff */
[----:B-1----:R-:W-:Y:S02]  /*08e0*/  MOV R14, UR8 ;  /* 0x00000008000e7c02 */ /* 0x002fe40008000f00 */
[----:B------:R-:W-:Y:S02]  /*08f0*/  MOV R15, UR9 ;  /* 0x00000009000f7c02 */ /* 0x000fe40008000f00 */
[----:B------:R-:W-:Y:S02]  /*0900*/  MOV R6, UR10 ;  /* 0x0000000a00067c02 */ /* 0x000fe40008000f00 */
[----:B------:R-:W-:Y:S01]  /*0910*/  MOV R7, UR11 ;  /* 0x0000000b00077c02 */ /* 0x000fe20008000f00 */
[----:B------:R-:W-:-:S04]  /*0920*/  @P1 IMAD.WIDE.U32 R14, R3, 0x4, R14 ;  /* 0x00000004030e1825 */ /* 0x000fc800078e000e */
[----:B------:R-:W-:Y:S01]  /*0930*/  @P1 IMAD R3, R4, UR18, R13 ;  /* 0x0000001204031c24 */ /* 0x000fe2000f8e020d */
[----:B--2---:R-:W-:Y:S02]  /*0940*/  @P1 LEA R4, P2, R5, UR6, 0x2 ;  /* 0x0000000605041c11 */ /* 0x004fe4000f8410ff */
[----:B------:R-:W-:Y:S01]  /*0950*/  MOV R18, UR4 ;  /* 0x0000000400127c02 */ /* 0x000fe20008000f00 */
[----:B------:R-:W-:Y:S01]  /*0960*/  @P1 IMAD.WIDE R6, R3, 0x4, R6 ;  /* 0x0000000403061825 */ /* 0x000fe200078e0206 */
[----:B------:R-:W-:Y:S01]  /*0970*/  @P1 LEA.HI.X R5, R5, UR7, R8, 0x2, P2 ;  /* 0x0000000705051c11 */ /* 0x000fe200090f1408 */
[----:B0-----:R-:W2:Y:S01]  /*0980*/  @P1 LDG.E R3, desc[UR16][R14.64] ;  /* 0x000000100e031981 */ /* 0x001ea2000c1e1900 */
[----:B---3--:R-:W-:Y:S01]  /*0990*/  MOV R8, UR12 ;  /* 0x0000000c00087c02 */ /* 0x008fe20008000f00 */
[----:B------:R-:W-:Y:S01]  /*09a0*/  @!P0 IMAD R21, R18, UR18, R13 ;  /* 0x0000001212158c24 */ /* 0x000fe2000f8e020d */
[----:B------:R-:W-:Y:S01]  /*09b0*/  MOV R9, UR13 ;  /* 0x0000000d00097c02 */ /* 0x000fe20008000f00 */
[----:B------:R-:W-:Y:S01]  /*09c0*/  @P1 IMAD.WIDE R16, R17, 0x4, R6 ;  /* 0x0000000411101825 */ /* 0x000fe200078e0206 */
[----:B------:R-:W-:Y:S01]  /*09d0*/  @!P0 IADD3 R19, PT, PT, R2, UR4, RZ ;  /* 0x0000000402138c10 */ /* 0x000fe2000fffe0ff */
[----:B------:R-:W2:Y:S01]  /*09e0*/  @P1 LDG.E R6, desc[UR16][R6.64] ;  /* 0x0000001006061981 */ /* 0x000ea2000c1e1900 */
[----:B------:R-:W-:-:S02]  /*09f0*/  MOV R10, UR14 ;  /* 0x0000000e000a7c02 */ /* 0x000fc40008000f00 */
[----:B------:R-:W-:Y:S01]  /*0a00*/  MOV R11, UR15 ;  /* 0x0000000f000b7c02 */ /* 0x000fe20008000f00 */
[----:B------:R-:W-:Y:S01]  /*0a10*/  @!P0 IMAD.WIDE.U32 R8, R19, 0x4, R8 ;  /* 0x0000000413088825 */ /* 0x000fe200078e0008 */
[----:B------:R-:W3:Y:S03]  /*0a20*/  @P1 LDG.E R16, desc[UR16][R16.64] ;  /* 0x0000001010101981 */ /* 0x000ee6000c1e1900 */
[----:B------:R-:W-:Y:S01]  /*0a30*/  @!P0 IMAD.WIDE R10, R21, 0x4, R10 ;  /* 0x00000004150a8825 */ /* 0x000fe200078e020a */
[----:B------:R-:W3:Y:S04]  /*0a40*/  @P1 LDG.E R4, desc[UR16][R4.64+0x4] ;  /* 0x0000041004041981 */ /* 0x000ee8000c1e1900 */
[----:B------:R-:W4:Y:S04]  /*0a50*/  @!P0 LDG.E R9, desc[UR16][R8.64] ;  /* 0x0000001008098981 */ /* 0x000f28000c1e1900 */
[----:B------:R-:W4:Y:S01]  /*0a60*/  @!P0 LDG.E R10, desc[UR16][R10.64] ;  /* 0x000000100a0a8981 */ /* 0x000f22000c1e1900 */
[----:B--2---:R-:W-:-:S04]  /*0a70*/  @P1 FFMA R3, R3, R6, R12 ;  /* 0x0000000603031223 */ /* 0x004fc8000000000c */
[----:B---3--:R-:W-:-:S04]  /*0a80*/  @P1 FFMA R12, R4, R16, R3 ;  /* 0x00000010040c1223 */ /* 0x008fc80000000003 */
[----:B----4-:R-:W-:-:S07]  /*0a90*/  @!P0 FFMA R12, R9, R10, R12 ;  /* 0x0000000a090c8223 */ /* 0x010fce000000000c */
.L_x_0:
[----:B------:R-:W1:Y:S01]  /*0aa0*/  LDC.64 R2, c[0x0][0x390] ;  /* 0x0000e400ff027b82 */ /* 0x000e620000000a00 */
[----:B------:R-:W-:-:S04]  /*0ab0*/  IMAD R13, R0, UR18, R13 ;  /* 0x00000012000d7c24 */ /* 0x000fc8000f8e020d */
[----:B-1----:R-:W-:-:S05]  /*0ac0*/  IMAD.WIDE R2, R13, 0x4, R2 ;  /* 0x000000040d027825 */ /* 0x002fca00078e0202 */
[----:B0-----:R-:W-:Y:S01]  /*0ad0*/  STG.E desc[UR16][R2.64], R12 ;  /* 0x0000000c02007986 */ /* 0x001fe2000c101910 */
[----:B------:R-:W-:Y:S05]  /*0ae0*/  EXIT ;  /* 0x000000000000794d */ /* 0x000fea0003800000 */
.L_x_4:
[----:B------:R-:W-:-:S00]  /*0af0*/  BRA `(.L_x_4) ;  /* 0xfffffffc00fc7947 */ /* 0x000fc0000383ffff */
[----:B------:R-:W-:-:S00]  /*0b00*/  NOP ;  /* 0x0000000000007918 */ /* 0x000fc00000000000 */
[----:B------:R-:W-:-:S00]  /*0b10*/  NOP ;  /* 0x0000000000007918 */ /* 0x000fc00000000000 */
[----:B------:R-:W-:-:S00]  /*0b20*/  NOP ;  /* 0x0000000000007918 */ /* 0x000fc00000000000 */
[----:B------:R-:W-:-:S00]  /*0b30*/  NOP ;  /* 0x0000000000007918 */ /* 0x000fc00000000000 */
[----:B------:R-:W-:-:S00]  /*0b40*/  NOP ;  /* 0x0000000000007918 */ /* 0x000fc00000000000 */
[----:B------:R-:W-:-:S00]  /*0b50*/  NOP ;  /* 0x0000000000007918 */ /* 0x000fc00000000000 */
[----:B------:R-:W-:-:S00]  /*0b60*/  NOP ;  /* 0x0000000000007918 */ /* 0x000fc00000000000 */
[----:B------:R-:W-:-:S00]  /*0b70*/  NOP ;  /* 0x0000000000007918 */ /* 0x000fc00000000000 */
.L_x_5:


//--------------------- .nv.shared.reserved.0     --------------------------
	.section	.nv.shared.reserved.0,"aw",@nobits
	.weak		__nv_reservedSMEM_offset_0_alias
	.size		__nv_reservedSMEM_offset_0_alias, 0, 64
	.other		__nv_reservedSMEM_offset_0_alias,@"STO_CUDA_RESERVED_SHARED STV_DEFAULT"
__nv_reservedSMEM_offset_0_alias:
	.zero		0
	.zero		64


//--------------------- .nv.constant0._Z15MatrixMulKernelPfS_S_i --------------------------
	.section	.nv.constant0._Z15MatrixMulKernelPfS_S_i,"a",@progbits
	.sectionflags	@""
	.align	4
.nv.constant0._Z15MatrixMulKernelPfS_S_i:
	.zero		924


//--------------------- SYMBOLS --------------------------

	.type		.nv.reservedSmem.offset0,@object
	.size		.nv.reservedSmem.offset0,0x4
